//
// Generated by NVIDIA NVVM Compiler
//
// Compiler Build ID: CL-36424714
// Cuda compilation tools, release 13.0, V13.0.88
// Based on NVVM 20.0.0
//

.version 9.0
.target sm_100
.address_size 64

	// .globl	_Z20convolution2D_kernelPjS_iPfi

.visible .entry _Z20convolution2D_kernelPjS_iPfi(
	.param .u64 .ptr .align 1 _Z20convolution2D_kernelPjS_iPfi_param_0,
	.param .u64 .ptr .align 1 _Z20convolution2D_kernelPjS_iPfi_param_1,
	.param .u32 _Z20convolution2D_kernelPjS_iPfi_param_2,
	.param .u64 .ptr .align 1 _Z20convolution2D_kernelPjS_iPfi_param_3,
	.param .u32 _Z20convolution2D_kernelPjS_iPfi_param_4
)
{
	.reg .pred 	%p<29>;
	.reg .b32 	%r<124>;
	.reg .b32 	%f<73>;
	.reg .b64 	%rd<57>;

	ld.param.u64 	%rd4, [_Z20convolution2D_kernelPjS_iPfi_param_0];
	ld.param.u64 	%rd3, [_Z20convolution2D_kernelPjS_iPfi_param_1];
	ld.param.u32 	%r22, [_Z20convolution2D_kernelPjS_iPfi_param_2];
	ld.param.u64 	%rd5, [_Z20convolution2D_kernelPjS_iPfi_param_3];
	ld.param.u32 	%r23, [_Z20convolution2D_kernelPjS_iPfi_param_4];
	cvta.to.global.u64 	%rd1, %rd5;
	cvta.to.global.u64 	%rd2, %rd4;
	mov.u32 	%r24, %ctaid.x;
	mov.u32 	%r25, %ntid.x;
	mov.u32 	%r26, %tid.x;
	mad.lo.s32 	%r1, %r24, %r25, %r26;
	mov.u32 	%r27, %ctaid.y;
	mov.u32 	%r28, %ntid.y;
	mov.u32 	%r29, %tid.y;
	mad.lo.s32 	%r2, %r27, %r28, %r29;
	max.s32 	%r30, %r2, %r1;
	setp.ge.s32 	%p1, %r30, %r22;
	@%p1 bra 	$L__BB0_16;
	setp.lt.s32 	%p2, %r23, 1;
	mov.f32 	%f71, 0f00000000;
	@%p2 bra 	$L__BB0_15;
	shr.u32 	%r32, %r23, 1;
	sub.s32 	%r3, %r2, %r32;
	sub.s32 	%r4, %r1, %r32;
	add.s32 	%r5, %r22, -1;
	and.b32  	%r6, %r23, 7;
	add.s32 	%r7, %r6, -1;
	and.b32  	%r8, %r23, 3;
	and.b32  	%r9, %r23, 2147483640;
	and.b32  	%r10, %r23, 1;
	mov.f32 	%f71, 0f00000000;
	mov.b32 	%r119, 0;
$L__BB0_3:
	setp.lt.u32 	%p3, %r23, 8;
	add.s32 	%r34, %r3, %r119;
	max.s32 	%r35, %r34, 0;
	setp.lt.s32 	%p4, %r35, %r22;
	selp.b32 	%r36, %r35, %r5, %p4;
	mul.lo.s32 	%r12, %r36, %r22;
	mul.lo.s32 	%r13, %r119, %r23;
	mov.b32 	%r122, 0;
	@%p3 bra 	$L__BB0_6;
	mov.b32 	%r120, 0;
$L__BB0_5:
	.pragma "nounroll";
	add.s32 	%r38, %r4, %r120;
	max.s32 	%r39, %r38, 0;
	setp.lt.s32 	%p5, %r39, %r22;
	selp.b32 	%r40, %r39, %r5, %p5;
	add.s32 	%r41, %r40, %r12;
	mul.wide.u32 	%rd6, %r41, 4;
	add.s64 	%rd7, %rd2, %rd6;
	ld.global.u32 	%r42, [%rd7];
	cvt.rn.f32.u32 	%f18, %r42;
	add.s32 	%r43, %r120, %r13;
	mul.wide.u32 	%rd8, %r43, 4;
	add.s64 	%rd9, %rd1, %rd8;
	ld.global.f32 	%f19, [%rd9];
	fma.rn.f32 	%f20, %f19, %f18, %f71;
	add.s32 	%r44, %r38, 1;
	max.s32 	%r45, %r44, 0;
	setp.lt.s32 	%p6, %r45, %r22;
	selp.b32 	%r46, %r45, %r5, %p6;
	add.s32 	%r47, %r46, %r12;
	mul.wide.u32 	%rd10, %r47, 4;
	add.s64 	%rd11, %rd2, %rd10;
	ld.global.u32 	%r48, [%rd11];
	cvt.rn.f32.u32 	%f21, %r48;
	ld.global.f32 	%f22, [%rd9+4];
	fma.rn.f32 	%f23, %f22, %f21, %f20;
	add.s32 	%r49, %r38, 2;
	max.s32 	%r50, %r49, 0;
	setp.lt.s32 	%p7, %r50, %r22;
	selp.b32 	%r51, %r50, %r5, %p7;
	add.s32 	%r52, %r51, %r12;
	mul.wide.u32 	%rd12, %r52, 4;
	add.s64 	%rd13, %rd2, %rd12;
	ld.global.u32 	%r53, [%rd13];
	cvt.rn.f32.u32 	%f24, %r53;
	ld.global.f32 	%f25, [%rd9+8];
	fma.rn.f32 	%f26, %f25, %f24, %f23;
	add.s32 	%r54, %r38, 3;
	max.s32 	%r55, %r54, 0;
	setp.lt.s32 	%p8, %r55, %r22;
	selp.b32 	%r56, %r55, %r5, %p8;
	add.s32 	%r57, %r56, %r12;
	mul.wide.u32 	%rd14, %r57, 4;
	add.s64 	%rd15, %rd2, %rd14;
	ld.global.u32 	%r58, [%rd15];
	cvt.rn.f32.u32 	%f27, %r58;
	ld.global.f32 	%f28, [%rd9+12];
	fma.rn.f32 	%f29, %f28, %f27, %f26;
	add.s32 	%r59, %r38, 4;
	max.s32 	%r60, %r59, 0;
	setp.lt.s32 	%p9, %r60, %r22;
	selp.b32 	%r61, %r60, %r5, %p9;
	add.s32 	%r62, %r61, %r12;
	mul.wide.u32 	%rd16, %r62, 4;
	add.s64 	%rd17, %rd2, %rd16;
	ld.global.u32 	%r63, [%rd17];
	cvt.rn.f32.u32 	%f30, %r63;
	ld.global.f32 	%f31, [%rd9+16];
	fma.rn.f32 	%f32, %f31, %f30, %f29;
	add.s32 	%r64, %r38, 5;
	max.s32 	%r65, %r64, 0;
	setp.lt.s32 	%p10, %r65, %r22;
	selp.b32 	%r66, %r65, %r5, %p10;
	add.s32 	%r67, %r66, %r12;
	mul.wide.u32 	%rd18, %r67, 4;
	add.s64 	%rd19, %rd2, %rd18;
	ld.global.u32 	%r68, [%rd19];
	cvt.rn.f32.u32 	%f33, %r68;
	ld.global.f32 	%f34, [%rd9+20];
	fma.rn.f32 	%f35, %f34, %f33, %f32;
	add.s32 	%r69, %r38, 6;
	max.s32 	%r70, %r69, 0;
	setp.lt.s32 	%p11, %r70, %r22;
	selp.b32 	%r71, %r70, %r5, %p11;
	add.s32 	%r72, %r71, %r12;
	mul.wide.u32 	%rd20, %r72, 4;
	add.s64 	%rd21, %rd2, %rd20;
	ld.global.u32 	%r73, [%rd21];
	cvt.rn.f32.u32 	%f36, %r73;
	ld.global.f32 	%f37, [%rd9+24];
	fma.rn.f32 	%f38, %f37, %f36, %f35;
	add.s32 	%r74, %r38, 7;
	max.s32 	%r75, %r74, 0;
	setp.lt.s32 	%p12, %r75, %r22;
	selp.b32 	%r76, %r75, %r5, %p12;
	add.s32 	%r77, %r76, %r12;
	mul.wide.u32 	%rd22, %r77, 4;
	add.s64 	%rd23, %rd2, %rd22;
	ld.global.u32 	%r78, [%rd23];
	cvt.rn.f32.u32 	%f39, %r78;
	ld.global.f32 	%f40, [%rd9+28];
	fma.rn.f32 	%f71, %f40, %f39, %f38;
	add.s32 	%r120, %r120, 8;
	setp.ne.s32 	%p13, %r120, %r9;
	mov.u32 	%r122, %r9;
	@%p13 bra 	$L__BB0_5;
$L__BB0_6:
	setp.eq.s32 	%p14, %r6, 0;
	@%p14 bra 	$L__BB0_14;
	setp.lt.u32 	%p15, %r7, 3;
	@%p15 bra 	$L__BB0_9;
	add.s32 	%r79, %r4, %r122;
	max.s32 	%r80, %r79, 0;
	setp.lt.s32 	%p16, %r80, %r22;
	selp.b32 	%r81, %r80, %r5, %p16;
	add.s32 	%r82, %r81, %r12;
	mul.wide.u32 	%rd24, %r82, 4;
	add.s64 	%rd25, %rd2, %rd24;
	ld.global.u32 	%r83, [%rd25];
	cvt.rn.f32.u32 	%f42, %r83;
	add.s32 	%r84, %r122, %r13;
	mul.wide.u32 	%rd26, %r84, 4;
	add.s64 	%rd27, %rd1, %rd26;
	ld.global.f32 	%f43, [%rd27];
	fma.rn.f32 	%f44, %f43, %f42, %f71;
	add.s32 	%r85, %r79, 1;
	max.s32 	%r86, %r85, 0;
	setp.lt.s32 	%p17, %r86, %r22;
	selp.b32 	%r87, %r86, %r5, %p17;
	add.s32 	%r88, %r87, %r12;
	mul.wide.u32 	%rd28, %r88, 4;
	add.s64 	%rd29, %rd2, %rd28;
	ld.global.u32 	%r89, [%rd29];
	cvt.rn.f32.u32 	%f45, %r89;
	cvt.u64.u32 	%rd30, %r13;
	cvt.u64.u32 	%rd31, %r122;
	add.s64 	%rd32, %rd31, %rd30;
	shl.b64 	%rd33, %rd32, 2;
	add.s64 	%rd34, %rd1, %rd33;
	ld.global.f32 	%f46, [%rd34+4];
	fma.rn.f32 	%f47, %f46, %f45, %f44;
	add.s32 	%r90, %r79, 2;
	max.s32 	%r91, %r90, 0;
	setp.lt.s32 	%p18, %r91, %r22;
	selp.b32 	%r92, %r91, %r5, %p18;
	add.s32 	%r93, %r92, %r12;
	mul.wide.u32 	%rd35, %r93, 4;
	add.s64 	%rd36, %rd2, %rd35;
	ld.global.u32 	%r94, [%rd36];
	cvt.rn.f32.u32 	%f48, %r94;
	ld.global.f32 	%f49, [%rd34+8];
	fma.rn.f32 	%f50, %f49, %f48, %f47;
	add.s32 	%r95, %r79, 3;
	max.s32 	%r96, %r95, 0;
	setp.lt.s32 	%p19, %r96, %r22;
	selp.b32 	%r97, %r96, %r5, %p19;
	add.s32 	%r98, %r97, %r12;
	mul.wide.u32 	%rd37, %r98, 4;
	add.s64 	%rd38, %rd2, %rd37;
	ld.global.u32 	%r99, [%rd38];
	cvt.rn.f32.u32 	%f51, %r99;
	ld.global.f32 	%f52, [%rd34+12];
	fma.rn.f32 	%f71, %f52, %f51, %f50;
	add.s32 	%r122, %r122, 4;
$L__BB0_9:
	setp.eq.s32 	%p20, %r8, 0;
	@%p20 bra 	$L__BB0_14;
	setp.eq.s32 	%p21, %r8, 1;
	@%p21 bra 	$L__BB0_12;
	add.s32 	%r100, %r4, %r122;
	max.s32 	%r101, %r100, 0;
	setp.lt.s32 	%p22, %r101, %r22;
	selp.b32 	%r102, %r101, %r5, %p22;
	add.s32 	%r103, %r102, %r12;
	mul.wide.u32 	%rd39, %r103, 4;
	add.s64 	%rd40, %rd2, %rd39;
	ld.global.u32 	%r104, [%rd40];
	cvt.rn.f32.u32 	%f54, %r104;
	add.s32 	%r105, %r122, %r13;
	mul.wide.u32 	%rd41, %r105, 4;
	add.s64 	%rd42, %rd1, %rd41;
	ld.global.f32 	%f55, [%rd42];
	fma.rn.f32 	%f56, %f55, %f54, %f71;
	add.s32 	%r106, %r100, 1;
	max.s32 	%r107, %r106, 0;
	setp.lt.s32 	%p23, %r107, %r22;
	selp.b32 	%r108, %r107, %r5, %p23;
	add.s32 	%r109, %r108, %r12;
	mul.wide.u32 	%rd43, %r109, 4;
	add.s64 	%rd44, %rd2, %rd43;
	ld.global.u32 	%r110, [%rd44];
	cvt.rn.f32.u32 	%f57, %r110;
	cvt.u64.u32 	%rd45, %r13;
	cvt.u64.u32 	%rd46, %r122;
	add.s64 	%rd47, %rd46, %rd45;
	shl.b64 	%rd48, %rd47, 2;
	add.s64 	%rd49, %rd1, %rd48;
	ld.global.f32 	%f58, [%rd49+4];
	fma.rn.f32 	%f71, %f58, %f57, %f56;
	add.s32 	%r122, %r122, 2;
$L__BB0_12:
	setp.eq.s32 	%p24, %r10, 0;
	@%p24 bra 	$L__BB0_14;
	add.s32 	%r111, %r4, %r122;
	max.s32 	%r112, %r111, 0;
	setp.lt.s32 	%p25, %r112, %r22;
	selp.b32 	%r113, %r112, %r5, %p25;
	add.s32 	%r114, %r113, %r12;
	mul.wide.u32 	%rd50, %r114, 4;
	add.s64 	%rd51, %rd2, %rd50;
	ld.global.u32 	%r115, [%rd51];
	cvt.rn.f32.u32 	%f59, %r115;
	add.s32 	%r116, %r122, %r13;
	mul.wide.u32 	%rd52, %r116, 4;
	add.s64 	%rd53, %rd1, %rd52;
	ld.global.f32 	%f60, [%rd53];
	fma.rn.f32 	%f71, %f60, %f59, %f71;
$L__BB0_14:
	add.s32 	%r119, %r119, 1;
	setp.ne.s32 	%p26, %r119, %r23;
	@%p26 bra 	$L__BB0_3;
$L__BB0_15:
	setp.lt.f32 	%p27, %f71, 0f00000000;
	selp.f32 	%f61, 0f00000000, %f71, %p27;
	setp.gt.f32 	%p28, %f61, 0f437F0000;
	selp.f32 	%f62, 0f437F0000, %f61, %p28;
	cvt.rzi.u32.f32 	%r117, %f62;
	mad.lo.s32 	%r118, %r22, %r2, %r1;
	cvta.to.global.u64 	%rd54, %rd3;
	mul.wide.s32 	%rd55, %r118, 4;
	add.s64 	%rd56, %rd54, %rd55;
	st.global.u32 	[%rd56], %r117;
$L__BB0_16:
	ret;

}


// ===== COMPILED SASS (sm_100) =====

	.target	sm_100

	.elftype	@"ET_EXEC"


//--------------------- .note.nv.tkinfo           --------------------------
	.section	.note.nv.tkinfo,"",@"SHT_NOTE"
	.sectionflags	@"SHF_NOTE_NV_TKINFO"
	.tkinfo
        /*0018*/ 	.word	0x00000002
        /*0030*/ 	.string	""
        /*0030*/ 	.string	"ptxas"
        /*0030*/ 	.string	"Cuda compilation tools, release 13.0, V13.0.88"
        /*0030*/ 	.string	"Build cuda_13.0.r13.0/compiler.36424714_0"
        /*0030*/ 	.string	"-arch sm_100 -m 64 "



//--------------------- .note.nv.cuinfo           --------------------------
	.section	.note.nv.cuinfo,"",@"SHT_NOTE"
	.sectionflags	@"SHF_NOTE_NV_CUINFO"
        /*0018*/ 	.short	0x0002
        /*001a*/ 	.short	0x0064
        /*001c*/ 	.short	0x0082
	.zero		2


//--------------------- .nv.info                  --------------------------
	.section	.nv.info,"",@"SHT_CUDA_INFO"
	.align	4


	//----- nvinfo : EIATTR_REGCOUNT
	.align		4
        /*0000*/ 	.byte	0x04, 0x2f
        /*0002*/ 	.short	(.L_1 - .L_0)
	.align		4
.L_0:
        /*0004*/ 	.word	index@(_Z20convolution2D_kernelPjS_iPfi)
        /*0008*/ 	.word	0x00000020


	//----- nvinfo : EIATTR_FRAME_SIZE
	.align		4
.L_1:
        /*000c*/ 	.byte	0x04, 0x11
        /*000e*/ 	.short	(.L_3 - .L_2)
	.align		4
.L_2:
        /*0010*/ 	.word	index@(_Z20convolution2D_kernelPjS_iPfi)
        /*0014*/ 	.word	0x00000000


	//----- nvinfo : EIATTR_MIN_STACK_SIZE
	.align		4
.L_3:
        /*0018*/ 	.byte	0x04, 0x12
        /*001a*/ 	.short	(.L_5 - .L_4)
	.align		4
.L_4:
        /*001c*/ 	.word	index@(_Z20convolution2D_kernelPjS_iPfi)
        /*0020*/ 	.word	0x00000000
.L_5:


//--------------------- .nv.compat                --------------------------
	.section	.nv.compat,"",@"SHT_CUDA_COMPAT_INFO"
	.align	4
        /*0000*/ 	.byte	0x02, 0x09, 0x00, 0x00, 0x02, 0x02, 0x01, 0x00, 0x02, 0x05, 0x05, 0x00, 0x03, 0x07, 0x01, 0x01
        /*0010*/ 	.byte	0x02, 0x03, 0x00, 0x00, 0x02, 0x06, 0x01, 0x00, 0x04, 0x0b, 0x08, 0x00, 0x09, 0x00, 0x00, 0x00
        /*0020*/ 	.byte	0x00, 0x00, 0x00, 0x00


//--------------------- .nv.info._Z20convolution2D_kernelPjS_iPfi --------------------------
	.section	.nv.info._Z20convolution2D_kernelPjS_iPfi,"",@"SHT_CUDA_INFO"
	.sectionflags	@""
	.align	4


	//----- nvinfo : EIATTR_CUDA_API_VERSION
	.align		4
        /*0000*/ 	.byte	0x04, 0x37
        /*0002*/ 	.short	(.L_7 - .L_6)
.L_6:
        /*0004*/ 	.word	0x00000082


	//----- nvinfo : EIATTR_KPARAM_INFO
	.align		4
.L_7:
        /*0008*/ 	.byte	0x04, 0x17
        /*000a*/ 	.short	(.L_9 - .L_8)
.L_8:
        /*000c*/ 	.word	0x00000000
        /*0010*/ 	.short	0x0004
        /*0012*/ 	.short	0x0020
        /*0014*/ 	.byte	0x00, 0xf0, 0x11, 0x00


	//----- nvinfo : EIATTR_KPARAM_INFO
	.align		4
.L_9:
        /*0018*/ 	.byte	0x04, 0x17
        /*001a*/ 	.short	(.L_11 - .L_10)
.L_10:
        /*001c*/ 	.word	0x00000000
        /*0020*/ 	.short	0x0003
        /*0022*/ 	.short	0x0018
        /*0024*/ 	.byte	0x00, 0xf5, 0x21, 0x00


	//----- nvinfo : EIATTR_KPARAM_INFO
	.align		4
.L_11:
        /*0028*/ 	.byte	0x04, 0x17
        /*002a*/ 	.short	(.L_13 - .L_12)
.L_12:
        /*002c*/ 	.word	0x00000000
        /*0030*/ 	.short	0x0002
        /*0032*/ 	.short	0x0010
        /*0034*/ 	.byte	0x00, 0xf0, 0x11, 0x00


	//----- nvinfo : EIATTR_KPARAM_INFO
	.align		4
.L_13:
        /*0038*/ 	.byte	0x04, 0x17
        /*003a*/ 	.short	(.L_15 - .L_14)
.L_14:
        /*003c*/ 	.word	0x00000000
        /*0040*/ 	.short	0x0001
        /*0042*/ 	.short	0x0008
        /*0044*/ 	.byte	0x00, 0xf5, 0x21, 0x00


	//----- nvinfo : EIATTR_KPARAM_INFO
	.align		4
.L_15:
        /*0048*/ 	.byte	0x04, 0x17
        /*004a*/ 	.short	(.L_17 - .L_16)
.L_16:
        /*004c*/ 	.word	0x00000000
        /*0050*/ 	.short	0x0000
        /*0052*/ 	.short	0x0000
        /*0054*/ 	.byte	0x00, 0xf5, 0x21, 0x00


	//----- nvinfo : EIATTR_SPARSE_MMA_MASK
	.align		4
.L_17:
        /*0058*/ 	.byte	0x03, 0x50
        /*005a*/ 	.short	0x0000


	//----- nvinfo : EIATTR_MAXREG_COUNT
	.align		4
        /*005c*/ 	.byte	0x03, 0x1b
        /*005e*/ 	.short	0x00ff


	//----- nvinfo : EIATTR_MERCURY_ISA_VERSION
	.align		4
        /*0060*/ 	.byte	0x03, 0x5f
        /*0062*/ 	.short	0x0101


	//----- nvinfo : EIATTR_VRC_CTA_INIT_COUNT
	.align		4
        /*0064*/ 	.byte	0x02, 0x4a
	.zero		1
	.zero		1


	//----- nvinfo : EIATTR_EXIT_INSTR_OFFSETS
	.align		4
        /*0068*/ 	.byte	0x04, 0x1c
        /*006a*/ 	.short	(.L_19 - .L_18)


	//   ....[0]....
.L_18:
        /*006c*/ 	.word	0x000000c0


	//   ....[1]....
        /*0070*/ 	.word	0x00000e50


	//----- nvinfo : EIATTR_CBANK_PARAM_SIZE
	.align		4
.L_19:
        /*0074*/ 	.byte	0x03, 0x19
        /*0076*/ 	.short	0x0024


	//----- nvinfo : EIATTR_PARAM_CBANK
	.align		4
        /*0078*/ 	.byte	0x04, 0x0a
        /*007a*/ 	.short	(.L_21 - .L_20)
	.align		4
.L_20:
        /*007c*/ 	.word	index@(.nv.constant0._Z20convolution2D_kernelPjS_iPfi)
        /*0080*/ 	.short	0x0380
        /*0082*/ 	.short	0x0024


	//----- nvinfo : EIATTR_SW_WAR
	.align		4
.L_21:
        /*0084*/ 	.byte	0x04, 0x36
        /*0086*/ 	.short	(.L_23 - .L_22)
.L_22:
        /*0088*/ 	.word	0x00000008
.L_23:


//--------------------- .nv.callgraph             --------------------------
	.section	.nv.callgraph,"",@"SHT_CUDA_CALLGRAPH"
	.align	4
	.sectionentsize	8
	.align		4
        /*0000*/ 	.word	0x00000000
	.align		4
        /*0004*/ 	.word	0xffffffff
	.align		4
        /*0008*/ 	.word	0x00000000
	.align		4
        /*000c*/ 	.word	0xfffffffe
	.align		4
        /*0010*/ 	.word	0x00000000
	.align		4
        /*0014*/ 	.word	0xfffffffd
	.align		4
        /*0018*/ 	.word	0x00000000
	.align		4
        /*001c*/ 	.word	0xfffffffc


//--------------------- .text._Z20convolution2D_kernelPjS_iPfi --------------------------
	.section	.text._Z20convolution2D_kernelPjS_iPfi,"ax",@progbits
	.align	128
        .global         _Z20convolution2D_kernelPjS_iPfi
        .type           _Z20convolution2D_kernelPjS_iPfi,@function
        .size           _Z20convolution2D_kernelPjS_iPfi,(.L_x_8 - _Z20convolution2D_kernelPjS_iPfi)
        .other          _Z20convolution2D_kernelPjS_iPfi,@"STO_CUDA_ENTRY STV_DEFAULT"
_Z20convolution2D_kernelPjS_iPfi:
.text._Z20convolution2D_kernelPjS_iPfi:
[----:B------:R-:W-:Y:S01]  /*0000*/  LDC R1, c[0x0][0x37c] ;  /* 0x0000df00ff017b82 */ /* 0x000fe20000000800 */
[----:B------:R-:W0:Y:S07]  /*0010*/  S2R R3, SR_TID.X ;  /* 0x0000000000037919 */ /* 0x000e2e0000002100 */
[----:B------:R-:W0:Y:S01]  /*0020*/  LDC R0, c[0x0][0x360] ;  /* 0x0000d800ff007b82 */ /* 0x000e220000000800 */
[----:B------:R-:W1:Y:S01]  /*0030*/  LDCU UR7, c[0x0][0x390] ;  /* 0x00007200ff0777ac */ /* 0x000e620008000800 */
[----:B------:R-:W2:Y:S06]  /*0040*/  S2R R2, SR_TID.Y ;  /* 0x0000000000027919 */ /* 0x000eac0000002200 */
[----:B------:R-:W0:Y:S08]  /*0050*/  S2UR UR4, SR_CTAID.X ;  /* 0x00000000000479c3 */ /* 0x000e300000002500 */
[----:B------:R-:W2:Y:S08]  /*0060*/  S2UR UR5, SR_CTAID.Y ;  /* 0x00000000000579c3 */ /* 0x000eb00000002600 */
[----:B------:R-:W2:Y:S01]  /*0070*/  LDC R17, c[0x0][0x364] ;  /* 0x0000d900ff117b82 */ /* 0x000ea20000000800 */
[----:B0-----:R-:W-:-:S02]  /*0080*/  IMAD R0, R0, UR4, R3 ;  /* 0x0000000400007c24 */ /* 0x001fc4000f8e0203 */
[----:B--2---:R-:W-:-:S05]  /*0090*/  IMAD R17, R17, UR5, R2 ;  /* 0x0000000511117c24 */ /* 0x004fca000f8e0202 */
[----:B------:R-:W-:-:S04]  /*00a0*/  VIMNMX R2, PT, PT, R0, R17, !PT ;  /* 0x0000001100027248 */ /* 0x000fc80007fe0100 */
[----:B-1----:R-:W-:-:S13]  /*00b0*/  ISETP.GE.AND P0, PT, R2, UR7, PT ;  /* 0x0000000702007c0c */ /* 0x002fda000bf06270 */
[----:B------:R-:W-:Y:S05]  /*00c0*/  @P0 EXIT ;  /* 0x000000000000094d */ /* 0x000fea0003800000 */
[----:B------:R-:W0:Y:S01]  /*00d0*/  LDCU UR6, c[0x0][0x3a0] ;  /* 0x00007400ff0677ac */ /* 0x000e220008000800 */
[----:B------:R-:W-:Y:S01]  /*00e0*/  IMAD.MOV.U32 R20, RZ, RZ, RZ ;  /* 0x000000ffff147224 */ /* 0x000fe200078e00ff */
[----:B------:R-:W1:Y:S01]  /*00f0*/  LDCU.64 UR10, c[0x0][0x358] ;  /* 0x00006b00ff0a77ac */ /* 0x000e620008000a00 */
[----:B0-----:R-:W-:-:S09]  /*0100*/  UISETP.GE.AND UP0, UPT, UR6, 0x1, UPT ;  /* 0x000000010600788c */ /* 0x001fd2000bf06270 */
[----:B-1----:R-:W-:Y:S05]  /*0110*/  BRA.U !UP0, `(.L_x_0) ;  /* 0x0000000d082c7547 */ /* 0x002fea000b800000 */
[----:B------:R-:W-:Y:S01]  /*0120*/  ULOP3.LUT UR8, UR6, 0x7, URZ, 0xc0, !UPT ;  /* 0x0000000706087892 */ /* 0x000fe2000f8ec0ff */
[----:B------:R-:W-:Y:S01]  /*0130*/  IMAD.MOV.U32 R20, RZ, RZ, RZ ;  /* 0x000000ffff147224 */ /* 0x000fe200078e00ff */
[----:B------:R-:W-:Y:S02]  /*0140*/  USHF.R.U32.HI UR4, URZ, 0x1, UR6 ;  /* 0x00000001ff047899 */ /* 0x000fe40008011606 */
[----:B------:R-:W-:Y:S02]  /*0150*/  UIADD3 UR5, UPT, UPT, UR7, -0x1, URZ ;  /* 0xffffffff07057890 */ /* 0x000fe4000fffe0ff */
[----:B------:R-:W-:Y:S02]  /*0160*/  UIADD3 UR7, UPT, UPT, UR8, -0x1, URZ ;  /* 0xffffffff08077890 */ /* 0x000fe4000fffe0ff */
[----:B------:R-:W-:Y:S01]  /*0170*/  ULOP3.LUT UR9, UR6, 0x3, URZ, 0xc0, !UPT ;  /* 0x0000000306097892 */ /* 0x000fe2000f8ec0ff */
[----:B------:R-:W-:Y:S01]  /*0180*/  VIADD R25, R17, -UR4 ;  /* 0x8000000411197c36 */ /* 0x000fe20008000000 */
[----:B------:R-:W-:Y:S01]  /*0190*/  ULOP3.LUT UR6, UR6, 0x7ffffff8, URZ, 0xc0, !UPT ;  /* 0x7ffffff806067892 */ /* 0x000fe2000f8ec0ff */
[----:B------:R-:W-:Y:S01]  /*01a0*/  VIADD R16, R0, -UR4 ;  /* 0x8000000400107c36 */ /* 0x000fe20008000000 */
[----:B------:R-:W-:Y:S01]  /*01b0*/  UISETP.GE.U32.AND UP1, UPT, UR7, 0x3, UPT ;  /* 0x000000030700788c */ /* 0x000fe2000bf26070 */
[----:B------:R-:W-:-:S10]  /*01c0*/  UMOV UR4, URZ ;  /* 0x000000ff00047c82 */ /* 0x000fd40008000000 */
.L_x_6:
[----:B------:R-:W0:Y:S01]  /*01d0*/  LDCU UR13, c[0x0][0x3a0] ;  /* 0x00007400ff0d77ac */ /* 0x000e220008000800 */
[----:B------:R-:W-:Y:S01]  /*01e0*/  VIADDMNMX R18, R25, UR4, RZ, !PT ;  /* 0x0000000419127c46 */ /* 0x000fe2000f8001ff */
[----:B------:R-:W-:Y:S01]  /*01f0*/  IMAD.MOV.U32 R15, RZ, RZ, RZ ;  /* 0x000000ffff0f7224 */ /* 0x000fe200078e00ff */
[----:B------:R-:W1:Y:S01]  /*0200*/  LDCU UR7, c[0x0][0x390] ;  /* 0x00007200ff0777ac */ /* 0x000e620008000800 */
[----:B0-----:R-:W-:Y:S02]  /*0210*/  UISETP.GE.U32.AND UP2, UPT, UR13, 0x8, UPT ;  /* 0x000000080d00788c */ /* 0x001fe4000bf46070 */
[----:B------:R-:W-:Y:S01]  /*0220*/  UIMAD UR12, UR4, UR13, URZ ;  /* 0x0000000d040c72a4 */ /* 0x000fe2000f8e02ff */
[----:B-1----:R-:W-:Y:S01]  /*0230*/  ISETP.GE.AND P0, PT, R18, UR7, PT ;  /* 0x0000000712007c0c */ /* 0x002fe2000bf06270 */
[----:B------:R-:W-:-:S03]  /*0240*/  UIADD3 UR4, UPT, UPT, UR4, 0x1, URZ ;  /* 0x0000000104047890 */ /* 0x000fc6000fffe0ff */
[----:B------:R-:W-:Y:S01]  /*0250*/  SEL R18, R18, UR5, !P0 ;  /* 0x0000000512127c07 */ /* 0x000fe2000c000000 */
[----:B------:R-:W-:Y:S01]  /*0260*/  UISETP.NE.AND UP0, UPT, UR4, UR13, UPT ;  /* 0x0000000d0400728c */ /* 0x000fe2000bf05270 */
[----:B------:R-:W-:Y:S10]  /*0270*/  BRA.U !UP2, `(.L_x_1) ;  /* 0x000000050a487547 */ /* 0x000ff4000b800000 */
[----:B------:R-:W0:Y:S01]  /*0280*/  LDC.64 R2, c[0x0][0x380] ;  /* 0x0000e000ff027b82 */ /* 0x000e220000000a00 */
[----:B------:R-:W-:-:S07]  /*0290*/  IMAD.MOV.U32 R21, RZ, RZ, RZ ;  /* 0x000000ffff157224 */ /* 0x000fce00078e00ff */
[----:B------:R-:W1:Y:S02]  /*02a0*/  LDC.64 R4, c[0x0][0x398] ;  /* 0x0000e600ff047b82 */ /* 0x000e640000000a00 */
.L_x_2:
[----:B------:R-:W-:Y:S02]  /*02b0*/  IMAD.IADD R8, R16, 0x1, R21 ;  /* 0x0000000110087824 */ /* 0x000fe400078e0215 */
[----:B------:R-:W-:-:S03]  /*02c0*/  VIADD R9, R21, UR12 ;  /* 0x0000000c15097c36 */ /* 0x000fc60008000000 */
[----:B------:R-:W-:-:S04]  /*02d0*/  VIMNMX R6, PT, PT, RZ, R8, !PT ;  /* 0x00000008ff067248 */ /* 0x000fc80007fe0100 */
[----:B------:R-:W-:-:S04]  /*02e0*/  ISETP.GE.AND P0, PT, R6, UR7, PT ;  /* 0x0000000706007c0c */ /* 0x000fc8000bf06270 */
[----:B------:R-:W-:-:S05]  /*02f0*/  SEL R7, R6, UR5, !P0 ;  /* 0x0000000506077c07 */ /* 0x000fca000c000000 */
[----:B------:R-:W-:-:S04]  /*0300*/  IMAD R7, R18, UR7, R7 ;  /* 0x0000000712077c24 */ /* 0x000fc8000f8e0207 */
[----:B0-----:R-:W-:-:S04]  /*0310*/  IMAD.WIDE.U32 R12, R7, 0x4, R2 ;  /* 0x00000004070c7825 */ /* 0x001fc800078e0002 */
[----:B-1----:R-:W-:Y:S01]  /*0320*/  IMAD.WIDE.U32 R6, R9, 0x4, R4 ;  /* 0x0000000409067825 */ /* 0x002fe200078e0004 */
[----:B------:R0:W2:Y:S04]  /*0330*/  LDG.E R22, desc[UR10][R12.64] ;  /* 0x0000000a0c167981 */ /* 0x0000a8000c1e1900 */
[----:B------:R-:W3:Y:S01]  /*0340*/  LDG.E R23, desc[UR10][R6.64] ;  /* 0x0000000a06177981 */ /* 0x000ee2000c1e1900 */
[C---:B------:R-:W-:Y:S02]  /*0350*/  VIADDMNMX R9, R8.reuse, 0x1, RZ, !PT ;  /* 0x0000000108097846 */ /* 0x040fe400078001ff */
[----:B------:R-:W-:Y:S01]  /*0360*/  VIADDMNMX R14, R8, 0x2, RZ, !PT ;  /* 0x00000002080e7846 */ /* 0x000fe200078001ff */
[----:B------:R-:W4:Y:S01]  /*0370*/  LDG.E R26, desc[UR10][R6.64+0x4] ;  /* 0x0000040a061a7981 */ /* 0x000f22000c1e1900 */
[----:B------:R-:W-:-:S02]  /*0380*/  ISETP.GE.AND P0, PT, R9, UR7, PT ;  /* 0x0000000709007c0c */ /* 0x000fc4000bf06270 */
[----:B------:R-:W-:Y:S02]  /*0390*/  VIADDMNMX R15, R8, 0x3, RZ, !PT ;  /* 0x00000003080f7846 */ /* 0x000fe400078001ff */
[----:B------:R-:W-:Y:S02]  /*03a0*/  SEL R9, R9, UR5, !P0 ;  /* 0x0000000509097c07 */ /* 0x000fe4000c000000 */
[----:B------:R-:W-:Y:S02]  /*03b0*/  ISETP.GE.AND P0, PT, R14, UR7, PT ;  /* 0x000000070e007c0c */ /* 0x000fe4000bf06270 */
[----:B------:R-:W-:Y:S01]  /*03c0*/  ISETP.GE.AND P1, PT, R15, UR7, PT ;  /* 0x000000070f007c0c */ /* 0x000fe2000bf26270 */
[----:B------:R-:W-:Y:S01]  /*03d0*/  IMAD R9, R18, UR7, R9 ;  /* 0x0000000712097c24 */ /* 0x000fe2000f8e0209 */
[----:B0-----:R-:W-:Y:S02]  /*03e0*/  SEL R13, R14, UR5, !P0 ;  /* 0x000000050e0d7c07 */ /* 0x001fe4000c000000 */
[----:B------:R-:W-:Y:S01]  /*03f0*/  VIADDMNMX R12, R8, 0x4, RZ, !PT ;  /* 0x00000004080c7846 */ /* 0x000fe200078001ff */
[----:B------:R-:W-:Y:S01]  /*0400*/  IMAD.WIDE.U32 R10, R9, 0x4, R2 ;  /* 0x00000004090a7825 */ /* 0x000fe200078e0002 */
[----:B------:R-:W-:-:S02]  /*0410*/  SEL R15, R15, UR5, !P1 ;  /* 0x000000050f0f7c07 */ /* 0x000fc4000c800000 */
[----:B------:R-:W-:Y:S01]  /*0420*/  VIADDMNMX R24, R8, 0x5, RZ, !PT ;  /* 0x0000000508187846 */ /* 0x000fe200078001ff */
[----:B------:R-:W-:Y:S01]  /*0430*/  IMAD R13, R18, UR7, R13 ;  /* 0x00000007120d7c24 */ /* 0x000fe2000f8e020d */
[----:B------:R-:W-:Y:S01]  /*0440*/  ISETP.GE.AND P0, PT, R12, UR7, PT ;  /* 0x000000070c007c0c */ /* 0x000fe2000bf06270 */
[----:B------:R-:W-:Y:S01]  /*0450*/  IMAD R27, R18, UR7, R15 ;  /* 0x00000007121b7c24 */ /* 0x000fe2000f8e020f */
[----:B------:R-:W-:Y:S01]  /*0460*/  VIADDMNMX R9, R8, 0x6, RZ, !PT ;  /* 0x0000000608097846 */ /* 0x000fe200078001ff */
[--C-:B------:R-:W-:Y:S01]  /*0470*/  IMAD.WIDE.U32 R14, R13, 0x4, R2.reuse ;  /* 0x000000040d0e7825 */ /* 0x100fe200078e0002 */
[----:B------:R-:W-:Y:S01]  /*0480*/  ISETP.GE.AND P1, PT, R24, UR7, PT ;  /* 0x0000000718007c0c */ /* 0x000fe2000bf26270 */
[----:B------:R0:W5:Y:S01]  /*0490*/  LDG.E R19, desc[UR10][R10.64] ;  /* 0x0000000a0a137981 */ /* 0x000162000c1e1900 */
[----:B------:R-:W-:Y:S02]  /*04a0*/  SEL R13, R12, UR5, !P0 ;  /* 0x000000050c0d7c07 */ /* 0x000fe4000c000000 */
[----:B------:R-:W-:Y:S01]  /*04b0*/  ISETP.GE.AND P0, PT, R9, UR7, PT ;  /* 0x0000000709007c0c */ /* 0x000fe2000bf06270 */
[----:B0-----:R-:W-:Y:S01]  /*04c0*/  IMAD.WIDE.U32 R10, R27, 0x4, R2 ;  /* 0x000000041b0a7825 */ /* 0x001fe200078e0002 */
[----:B------:R-:W-:-:S02]  /*04d0*/  SEL R27, R24, UR5, !P1 ;  /* 0x00000005181b7c07 */ /* 0x000fc4000c800000 */
[----:B------:R-:W-:Y:S01]  /*04e0*/  SEL R29, R9, UR5, !P0 ;  /* 0x00000005091d7c07 */ /* 0x000fe2000c000000 */
[C---:B------:R-:W-:Y:S01]  /*04f0*/  IMAD R13, R18.reuse, UR7, R13 ;  /* 0x00000007120d7c24 */ /* 0x040fe2000f8e020d */
[----:B------:R0:W4:Y:S01]  /*0500*/  LDG.E R24, desc[UR10][R14.64] ;  /* 0x0000000a0e187981 */ /* 0x000122000c1e1900 */
[----:B------:R-:W-:Y:S01]  /*0510*/  IMAD R9, R18, UR7, R27 ;  /* 0x0000000712097c24 */ /* 0x000fe2000f8e021b */
[----:B------:R-:W-:Y:S01]  /*0520*/  VIADDMNMX R27, R8, 0x7, RZ, !PT ;  /* 0x00000007081b7846 */ /* 0x000fe200078001ff */
[----:B------:R-:W-:Y:S01]  /*0530*/  IMAD R29, R18, UR7, R29 ;  /* 0x00000007121d7c24 */ /* 0x000fe2000f8e021d */
[----:B------:R-:W4:Y:S01]  /*0540*/  LDG.E R10, desc[UR10][R10.64] ;  /* 0x0000000a0a0a7981 */ /* 0x000f22000c1e1900 */
[----:B------:R-:W-:Y:S01]  /*0550*/  IMAD.WIDE.U32 R12, R13, 0x4, R2 ;  /* 0x000000040d0c7825 */ /* 0x000fe200078e0002 */
[----:B------:R-:W-:-:S03]  /*0560*/  ISETP.GE.AND P0, PT, R27, UR7, PT ;  /* 0x000000071b007c0c */ /* 0x000fc6000bf06270 */
[--C-:B------:R-:W-:Y:S01]  /*0570*/  IMAD.WIDE.U32 R8, R9, 0x4, R2.reuse ;  /* 0x0000000409087825 */ /* 0x100fe200078e0002 */
[----:B------:R-:W-:Y:S01]  /*0580*/  SEL R28, R27, UR5, !P0 ;  /* 0x000000051b1c7c07 */ /* 0x000fe2000c000000 */
[----:B------:R-:W4:Y:S02]  /*0590*/  LDG.E R12, desc[UR10][R12.64] ;  /* 0x0000000a0c0c7981 */ /* 0x000f24000c1e1900 */
[----:B0-----:R-:W-:Y:S02]  /*05a0*/  IMAD.WIDE.U32 R14, R29, 0x4, R2 ;  /* 0x000000041d0e7825 */ /* 0x001fe400078e0002 */
[----:B------:R0:W4:Y:S04]  /*05b0*/  LDG.E R11, desc[UR10][R8.64] ;  /* 0x0000000a080b7981 */ /* 0x000128000c1e1900 */
[----:B------:R-:W4:Y:S04]  /*05c0*/  LDG.E R27, desc[UR10][R6.64+0xc] ;  /* 0x00000c0a061b7981 */ /* 0x000f28000c1e1900 */
[----:B------:R1:W4:Y:S01]  /*05d0*/  LDG.E R14, desc[UR10][R14.64] ;  /* 0x0000000a0e0e7981 */ /* 0x000322000c1e1900 */
[----:B0-----:R-:W-:-:S03]  /*05e0*/  IMAD R9, R18, UR7, R28 ;  /* 0x0000000712097c24 */ /* 0x001fc6000f8e021c */
[----:B------:R-:W4:Y:S01]  /*05f0*/  LDG.E R13, desc[UR10][R6.64+0x18] ;  /* 0x0000180a060d7981 */ /* 0x000f22000c1e1900 */
[----:B------:R-:W-:-:S03]  /*0600*/  IMAD.WIDE.U32 R8, R9, 0x4, R2 ;  /* 0x0000000409087825 */ /* 0x000fc600078e0002 */
[----:B------:R-:W4:Y:S04]  /*0610*/  LDG.E R28, desc[UR10][R6.64+0x1c] ;  /* 0x00001c0a061c7981 */ /* 0x000f28000c1e1900 */
[----:B------:R-:W4:Y:S01]  /*0620*/  LDG.E R8, desc[UR10][R8.64] ;  /* 0x0000000a08087981 */ /* 0x000f22000c1e1900 */
[----:B--2---:R-:W-:-:S03]  /*0630*/  I2FP.F32.U32 R29, R22 ;  /* 0x00000016001d7245 */ /* 0x004fc60000201000 */
[----:B------:R-:W2:Y:S02]  /*0640*/  LDG.E R22, desc[UR10][R6.64+0x8] ;  /* 0x0000080a06167981 */ /* 0x000ea4000c1e1900 */
[----:B---3--:R-:W-:Y:S02]  /*0650*/  FFMA R29, R29, R23, R20 ;  /* 0x000000171d1d7223 */ /* 0x008fe40000000014 */
[----:B------:R-:W3:Y:S04]  /*0660*/  LDG.E R23, desc[UR10][R6.64+0x10] ;  /* 0x0000100a06177981 */ /* 0x000ee8000c1e1900 */
[----:B------:R0:W3:Y:S01]  /*0670*/  LDG.E R20, desc[UR10][R6.64+0x14] ;  /* 0x0000140a06147981 */ /* 0x0000e2000c1e1900 */
[----:B------:R-:W-:-:S05]  /*0680*/  VIADD R21, R21, 0x8 ;  /* 0x0000000815157836 */ /* 0x000fca0000000000 */
[----:B------:R-:W-:Y:S02]  /*0690*/  ISETP.NE.AND P0, PT, R21, UR6, PT ;  /* 0x0000000615007c0c */ /* 0x000fe4000bf05270 */
[----:B-----5:R-:W-:-:S05]  /*06a0*/  I2FP.F32.U32 R19, R19 ;  /* 0x0000001300137245 */ /* 0x020fca0000201000 */
[----:B----4-:R-:W-:Y:S01]  /*06b0*/  FFMA R19, R19, R26, R29 ;  /* 0x0000001a13137223 */ /* 0x010fe2000000001d */
[----:B------:R-:W-:Y:S02]  /*06c0*/  I2FP.F32.U32 R24, R24 ;  /* 0x0000001800187245 */ /* 0x000fe40000201000 */
[----:B-1----:R-:W-:Y:S02]  /*06d0*/  I2FP.F32.U32 R15, R10 ;  /* 0x0000000a000f7245 */ /* 0x002fe40000201000 */
[----:B------:R-:W-:Y:S02]  /*06e0*/  I2FP.F32.U32 R10, R11 ;  /* 0x0000000b000a7245 */ /* 0x000fe40000201000 */
[----:B0-----:R-:W-:Y:S02]  /*06f0*/  I2FP.F32.U32 R7, R14 ;  /* 0x0000000e00077245 */ /* 0x001fe40000201000 */
[----:B------:R-:W-:Y:S01]  /*0700*/  I2FP.F32.U32 R8, R8 ;  /* 0x0000000800087245 */ /* 0x000fe20000201000 */
[----:B--2---:R-:W-:Y:S01]  /*0710*/  FFMA R22, R24, R22, R19 ;  /* 0x0000001618167223 */ /* 0x004fe20000000013 */
[----:B------:R-:W-:-:S03]  /*0720*/  I2FP.F32.U32 R19, R12 ;  /* 0x0000000c00137245 */ /* 0x000fc60000201000 */
[----:B------:R-:W-:-:S04]  /*0730*/  FFMA R22, R15, R27, R22 ;  /* 0x0000001b0f167223 */ /* 0x000fc80000000016 */
[----:B---3--:R-:W-:-:S04]  /*0740*/  FFMA R19, R19, R23, R22 ;  /* 0x0000001713137223 */ /* 0x008fc80000000016 */
[----:B------:R-:W-:-:S04]  /*0750*/  FFMA R10, R10, R20, R19 ;  /* 0x000000140a0a7223 */ /* 0x000fc80000000013 */
[----:B------:R-:W-:-:S04]  /*0760*/  FFMA R7, R7, R13, R10 ;  /* 0x0000000d07077223 */ /* 0x000fc8000000000a */
[----:B------:R-:W-:Y:S01]  /*0770*/  FFMA R20, R8, R28, R7 ;  /* 0x0000001c08147223 */ /* 0x000fe20000000007 */
[----:B------:R-:W-:Y:S06]  /*0780*/  @P0 BRA `(.L_x_2) ;  /* 0xfffffff800c80947 */ /* 0x000fec000383ffff */
[----:B------:R-:W-:-:S07]  /*0790*/  IMAD.U32 R15, RZ, RZ, UR6 ;  /* 0x00000006ff0f7e24 */ /* 0x000fce000f8e00ff */
.L_x_1:
[----:B------:R-:W-:-:S09]  /*07a0*/  UISETP.NE.AND UP2, UPT, UR8, URZ, UPT ;  /* 0x000000ff0800728c */ /* 0x000fd2000bf45270 */
[----:B------:R-:W-:Y:S05]  /*07b0*/  BRA.U !UP2, `(.L_x_3) ;  /* 0x000000050a807547 */ /* 0x000fea000b800000 */
[----:B------:R-:W-:Y:S01]  /*07c0*/  UISETP.NE.AND UP2, UPT, UR9, URZ, UPT ;  /* 0x000000ff0900728c */ /* 0x000fe2000bf45270 */
[----:B------:R-:W-:Y:S10]  /*07d0*/  BRA.U !UP1, `(.L_x_4) ;  /* 0x0000000109bc7547 */ /* 0x000ff4000b800000 */
[----:B------:R-:W0:Y:S01]  /*07e0*/  LDC.64 R4, c[0x0][0x398] ;  /* 0x0000e600ff047b82 */ /* 0x000e220000000a00 */
[----:B------:R-:W-:Y:S01]  /*07f0*/  IMAD.IADD R8, R16, 0x1, R15 ;  /* 0x0000000110087824 */ /* 0x000fe200078e020f */
[C---:B------:R-:W-:Y:S01]  /*0800*/  IADD3 R14, P0, PT, R15.reuse, UR12, RZ ;  /* 0x0000000c0f0e7c10 */ /* 0x040fe2000ff1e0ff */
[----:B------:R-:W-:-:S03]  /*0810*/  VIADD R11, R15, UR12 ;  /* 0x0000000c0f0b7c36 */ /* 0x000fc60008000000 */
[----:B------:R-:W-:Y:S01]  /*0820*/  VIMNMX R9, PT, PT, RZ, R8, !PT ;  /* 0x00000008ff097248 */ /* 0x000fe20007fe0100 */
[----:B------:R-:W-:Y:S01]  /*0830*/  IMAD.X R19, RZ, RZ, RZ, P0 ;  /* 0x000000ffff137224 */ /* 0x000fe200000e06ff */
[----:B------:R-:W1:Y:S01]  /*0840*/  LDC.64 R2, c[0x0][0x380] ;  /* 0x0000e000ff027b82 */ /* 0x000e620000000a00 */
[----:B------:R-:W-:Y:S02]  /*0850*/  VIADDMNMX R10, R8, 0x1, RZ, !PT ;  /* 0x00000001080a7846 */ /* 0x000fe400078001ff */
[C---:B------:R-:W-:Y:S02]  /*0860*/  ISETP.GE.AND P2, PT, R9.reuse, UR7, PT ;  /* 0x0000000709007c0c */ /* 0x040fe4000bf46270 */
[----:B------:R-:W-:Y:S02]  /*0870*/  ISETP.GE.AND P1, PT, R10, UR7, PT ;  /* 0x000000070a007c0c */ /* 0x000fe4000bf26270 */
[----:B------:R-:W-:Y:S01]  /*0880*/  VIADDMNMX R12, R8, 0x2, RZ, !PT ;  /* 0x00000002080c7846 */ /* 0x000fe200078001ff */
[----:B------:R-:W2:Y:S01]  /*0890*/  LDC.64 R6, c[0x0][0x398] ;  /* 0x0000e600ff067b82 */ /* 0x000ea20000000a00 */
[----:B------:R-:W-:-:S02]  /*08a0*/  SEL R9, R9, UR5, !P2 ;  /* 0x0000000509097c07 */ /* 0x000fc4000d000000 */
[----:B------:R-:W-:Y:S02]  /*08b0*/  VIADDMNMX R8, R8, 0x3, RZ, !PT ;  /* 0x0000000308087846 */ /* 0x000fe400078001ff */
[----:B------:R-:W-:Y:S01]  /*08c0*/  ISETP.GE.AND P2, PT, R12, UR7, PT ;  /* 0x000000070c007c0c */ /* 0x000fe2000bf46270 */
[----:B------:R-:W-:Y:S01]  /*08d0*/  IMAD R9, R18, UR7, R9 ;  /* 0x0000000712097c24 */ /* 0x000fe2000f8e0209 */
[----:B------:R-:W-:Y:S01]  /*08e0*/  ISETP.GE.AND P0, PT, R8, UR7, PT ;  /* 0x0000000708007c0c */ /* 0x000fe2000bf06270 */
[----:B0-----:R-:W-:Y:S01]  /*08f0*/  IMAD.WIDE.U32 R4, R11, 0x4, R4 ;  /* 0x000000040b047825 */ /* 0x001fe200078e0004 */
[----:B------:R-:W-:Y:S02]  /*0900*/  SEL R11, R10, UR5, !P1 ;  /* 0x000000050a0b7c07 */ /* 0x000fe4000c800000 */
[----:B------:R-:W-:Y:S02]  /*0910*/  SEL R21, R12, UR5, !P2 ;  /* 0x000000050c157c07 */ /* 0x000fe4000d000000 */
[----:B------:R-:W-:Y:S01]  /*0920*/  SEL R23, R8, UR5, !P0 ;  /* 0x0000000508177c07 */ /* 0x000fe2000c000000 */
[----:B------:R-:W-:Y:S01]  /*0930*/  IMAD R13, R18, UR7, R11 ;  /* 0x00000007120d7c24 */ /* 0x000fe2000f8e020b */
[----:B------:R-:W3:Y:S01]  /*0940*/  LDG.E R4, desc[UR10][R4.64] ;  /* 0x0000000a04047981 */ /* 0x000ee2000c1e1900 */
[----:B-1----:R-:W-:-:S04]  /*0950*/  IMAD.WIDE.U32 R10, R9, 0x4, R2 ;  /* 0x00000004090a7825 */ /* 0x002fc800078e0002 */
[----:B------:R-:W-:Y:S02]  /*0960*/  IMAD R21, R18, UR7, R21 ;  /* 0x0000000712157c24 */ /* 0x000fe4000f8e0215 */
[----:B------:R-:W-:Y:S01]  /*0970*/  IMAD.WIDE.U32 R8, R13, 0x4, R2 ;  /* 0x000000040d087825 */ /* 0x000fe200078e0002 */
[----:B------:R-:W4:Y:S01]  /*0980*/  LDG.E R10, desc[UR10][R10.64] ;  /* 0x0000000a0a0a7981 */ /* 0x000f22000c1e1900 */
[----:B--2---:R-:W-:Y:S02]  /*0990*/  LEA R6, P0, R14, R6, 0x2 ;  /* 0x000000060e067211 */ /* 0x004fe400078010ff */
[----:B------:R-:W-:Y:S02]  /*09a0*/  IMAD R23, R18, UR7, R23 ;  /* 0x0000000712177c24 */ /* 0x000fe4000f8e0217 */
[----:B------:R-:W-:Y:S01]  /*09b0*/  IMAD.WIDE.U32 R12, R21, 0x4, R2 ;  /* 0x00000004150c7825 */ /* 0x000fe200078e0002 */
[----:B------:R-:W-:Y:S01]  /*09c0*/  LEA.HI.X R7, R14, R7, R19, 0x2, P0 ;  /* 0x000000070e077211 */ /* 0x000fe200000f1413 */
[----:B------:R-:W2:Y:S02]  /*09d0*/  LDG.E R8, desc[UR10][R8.64] ;  /* 0x0000000a08087981 */ /* 0x000ea4000c1e1900 */
[----:B------:R-:W-:-:S02]  /*09e0*/  IMAD.WIDE.U32 R2, R23, 0x4, R2 ;  /* 0x0000000417027825 */ /* 0x000fc400078e0002 */
[----:B------:R-:W5:Y:S04]  /*09f0*/  LDG.E R12, desc[UR10][R12.64] ;  /* 0x0000000a0c0c7981 */ /* 0x000f68000c1e1900 */
[----:B------:R-:W5:Y:S04]  /*0a00*/  LDG.E R14, desc[UR10][R6.64+0x4] ;  /* 0x0000040a060e7981 */ /* 0x000f68000c1e1900 */
[----:B------:R-:W5:Y:S04]  /*0a10*/  LDG.E R2, desc[UR10][R2.64] ;  /* 0x0000000a02027981 */ /* 0x000f68000c1e1900 */
[----:B------:R-:W5:Y:S04]  /*0a20*/  LDG.E R19, desc[UR10][R6.64+0x8] ;  /* 0x0000080a06137981 */ /* 0x000f68000c1e1900 */
[----:B------:R-:W5:Y:S01]  /*0a30*/  LDG.E R21, desc[UR10][R6.64+0xc] ;  /* 0x00000c0a06157981 */ /* 0x000f62000c1e1900 */
[----:B------:R-:W-:Y:S01]  /*0a40*/  VIADD R15, R15, 0x4 ;  /* 0x000000040f0f7836 */ /* 0x000fe20000000000 */
[----:B----4-:R-:W-:-:S05]  /*0a50*/  I2FP.F32.U32 R11, R10 ;  /* 0x0000000a000b7245 */ /* 0x010fca0000201000 */
[----:B---3--:R-:W-:Y:S01]  /*0a60*/  FFMA R11, R11, R4, R20 ;  /* 0x000000040b0b7223 */ /* 0x008fe20000000014 */
[----:B--2---:R-:W-:Y:S02]  /*0a70*/  I2FP.F32.U32 R10, R8 ;  /* 0x00000008000a7245 */ /* 0x004fe40000201000 */
[----:B-----5:R-:W-:-:S03]  /*0a80*/  I2FP.F32.U32 R9, R12 ;  /* 0x0000000c00097245 */ /* 0x020fc60000201000 */
[----:B------:R-:W-:Y:S01]  /*0a90*/  FFMA R10, R10, R14, R11 ;  /* 0x0000000e0a0a7223 */ /* 0x000fe2000000000b */
[----:B------:R-:W-:-:S03]  /*0aa0*/  I2FP.F32.U32 R20, R2 ;  /* 0x0000000200147245 */ /* 0x000fc60000201000 */
[----:B------:R-:W-:-:S04]  /*0ab0*/  FFMA R9, R9, R19, R10 ;  /* 0x0000001309097223 */ /* 0x000fc8000000000a */
[----:B------:R-:W-:-:S07]  /*0ac0*/  FFMA R20, R20, R21, R9 ;  /* 0x0000001514147223 */ /* 0x000fce0000000009 */
.L_x_4:
[----:B------:R-:W-:Y:S05]  /*0ad0*/  BRA.U !UP2, `(.L_x_3) ;  /* 0x000000010ab87547 */ /* 0x000fea000b800000 */
[----:B------:R-:W-:Y:S02]  /*0ae0*/  UISETP.NE.AND UP2, UPT, UR9, 0x1, UPT ;  /* 0x000000010900788c */ /* 0x000fe4000bf45270 */
[----:B------:R-:W-:-:S07]  /*0af0*/  ULOP3.LUT UP3, URZ, UR13, 0x1, URZ, 0xc0, !UPT ;  /* 0x000000010dff7892 */ /* 0x000fce000f86c0ff */
[----:B------:R-:W-:Y:S05]  /*0b00*/  BRA.U !UP2, `(.L_x_5) ;  /* 0x000000010a747547 */ /* 0x000fea000b800000 */
[----:B------:R-:W0:Y:S01]  /*0b10*/  LDC.64 R4, c[0x0][0x380] ;  /* 0x0000e000ff047b82 */ /* 0x000e220000000a00 */
[----:B------:R-:W-:Y:S02]  /*0b20*/  IMAD.IADD R8, R16, 0x1, R15 ;  /* 0x0000000110087824 */ /* 0x000fe400078e020f */
[----:B------:R-:W-:-:S03]  /*0b30*/  VIADD R11, R15, UR12 ;  /* 0x0000000c0f0b7c36 */ /* 0x000fc60008000000 */
[----:B------:R-:W-:Y:S02]  /*0b40*/  VIMNMX R9, PT, PT, RZ, R8, !PT ;  /* 0x00000008ff097248 */ /* 0x000fe40007fe0100 */
[----:B------:R-:W1:Y:S01]  /*0b50*/  LDC.64 R6, c[0x0][0x398] ;  /* 0x0000e600ff067b82 */ /* 0x000e620000000a00 */
[----:B------:R-:W-:Y:S02]  /*0b60*/  VIADDMNMX R8, R8, 0x1, RZ, !PT ;  /* 0x0000000108087846 */ /* 0x000fe400078001ff */
[C---:B------:R-:W-:Y:S02]  /*0b70*/  ISETP.GE.AND P0, PT, R9.reuse, UR7, PT ;  /* 0x0000000709007c0c */ /* 0x040fe4000bf06270 */
[C---:B------:R-:W-:Y:S02]  /*0b80*/  ISETP.GE.AND P1, PT, R8.reuse, UR7, PT ;  /* 0x0000000708007c0c */ /* 0x040fe4000bf26270 */
[----:B------:R-:W-:Y:S01]  /*0b90*/  SEL R9, R9, UR5, !P0 ;  /* 0x0000000509097c07 */ /* 0x000fe2000c000000 */
[----:B------:R-:W2:Y:S01]  /*0ba0*/  LDC.64 R2, c[0x0][0x398] ;  /* 0x0000e600ff027b82 */ /* 0x000ea20000000a00 */
[----:B------:R-:W-:-:S02]  /*0bb0*/  SEL R13, R8, UR5, !P1 ;  /* 0x00000005080d7c07 */ /* 0x000fc4000c800000 */
[----:B------:R-:W-:Y:S01]  /*0bc0*/  IADD3 R10, P0, PT, R15, UR12, RZ ;  /* 0x0000000c0f0a7c10 */ /* 0x000fe2000ff1e0ff */
[C---:B------:R-:W-:Y:S02]  /*0bd0*/  IMAD R9, R18.reuse, UR7, R9 ;  /* 0x0000000712097c24 */ /* 0x040fe4000f8e0209 */
[----:B------:R-:W-:Y:S02]  /*0be0*/  IMAD R13, R18, UR7, R13 ;  /* 0x00000007120d7c24 */ /* 0x000fe4000f8e020d */
[----:B0-----:R-:W-:-:S04]  /*0bf0*/  IMAD.WIDE.U32 R8, R9, 0x4, R4 ;  /* 0x0000000409087825 */ /* 0x001fc800078e0004 */
[----:B------:R-:W-:Y:S02]  /*0c00*/  IMAD.WIDE.U32 R4, R13, 0x4, R4 ;  /* 0x000000040d047825 */ /* 0x000fe400078e0004 */
[----:B------:R-:W3:Y:S02]  /*0c10*/  LDG.E R8, desc[UR10][R8.64] ;  /* 0x0000000a08087981 */ /* 0x000ee4000c1e1900 */
[----:B-1----:R-:W-:Y:S02]  /*0c20*/  IMAD.WIDE.U32 R6, R11, 0x4, R6 ;  /* 0x000000040b067825 */ /* 0x002fe400078e0006 */
[----:B------:R-:W4:Y:S02]  /*0c30*/  LDG.E R4, desc[UR10][R4.64] ;  /* 0x0000000a04047981 */ /* 0x000f24000c1e1900 */
[----:B------:R-:W-:Y:S02]  /*0c40*/  IMAD.X R11, RZ, RZ, RZ, P0 ;  /* 0x000000ffff0b7224 */ /* 0x000fe400000e06ff */
[----:B------:R-:W5:Y:S01]  /*0c50*/  LDG.E R6, desc[UR10][R6.64] ;  /* 0x0000000a06067981 */ /* 0x000f62000c1e1900 */
[----:B--2---:R-:W-:-:S04]  /*0c60*/  LEA R2, P0, R10, R2, 0x2 ;  /* 0x000000020a027211 */ /* 0x004fc800078010ff */
[----:B------:R-:W-:-:S05]  /*0c70*/  LEA.HI.X R3, R10, R3, R11, 0x2, P0 ;  /* 0x000000030a037211 */ /* 0x000fca00000f140b */
[----:B------:R-:W2:Y:S01]  /*0c80*/  LDG.E R2, desc[UR10][R2.64+0x4] ;  /* 0x0000040a02027981 */ /* 0x000ea2000c1e1900 */
[----:B------:R-:W-:Y:S01]  /*0c90*/  VIADD R15, R15, 0x2 ;  /* 0x000000020f0f7836 */ /* 0x000fe20000000000 */
[----:B---3--:R-:W-:Y:S02]  /*0ca0*/  I2FP.F32.U32 R11, R8 ;  /* 0x00000008000b7245 */ /* 0x008fe40000201000 */
[----:B----4-:R-:W-:-:S03]  /*0cb0*/  I2FP.F32.U32 R10, R4 ;  /* 0x00000004000a7245 */ /* 0x010fc60000201000 */
[----:B-----5:R-:W-:-:S04]  /*0cc0*/  FFMA R11, R11, R6, R20 ;  /* 0x000000060b0b7223 */ /* 0x020fc80000000014 */
[----:B--2---:R-:W-:-:S07]  /*0cd0*/  FFMA R20, R10, R2, R11 ;  /* 0x000000020a147223 */ /* 0x004fce000000000b */
.L_x_5:
[----:B------:R-:W-:Y:S05]  /*0ce0*/  BRA.U !UP3, `(.L_x_3) ;  /* 0x000000010b347547 */ /* 0x000fea000b800000 */
[----:B------:R-:W0:Y:S01]  /*0cf0*/  LDC.64 R2, c[0x0][0x380] ;  /* 0x0000e000ff027b82 */ /* 0x000e220000000a00 */
[----:B------:R-:W-:Y:S01]  /*0d00*/  VIADDMNMX R6, R16, R15, RZ, !PT ;  /* 0x0000000f10067246 */ /* 0x000fe200078001ff */
[----:B------:R-:W-:-:S03]  /*0d10*/  VIADD R15, R15, UR12 ;  /* 0x0000000c0f0f7c36 */ /* 0x000fc60008000000 */
[----:B------:R-:W-:-:S03]  /*0d20*/  ISETP.GE.AND P0, PT, R6, UR7, PT ;  /* 0x0000000706007c0c */ /* 0x000fc6000bf06270 */
[----:B------:R-:W1:Y:S01]  /*0d30*/  LDC.64 R4, c[0x0][0x398] ;  /* 0x0000e600ff047b82 */ /* 0x000e620000000a00 */
[----:B------:R-:W-:-:S05]  /*0d40*/  SEL R7, R6, UR5, !P0 ;  /* 0x0000000506077c07 */ /* 0x000fca000c000000 */
[----:B------:R-:W-:-:S04]  /*0d50*/  IMAD R7, R18, UR7, R7 ;  /* 0x0000000712077c24 */ /* 0x000fc8000f8e0207 */
[----:B0-----:R-:W-:-:S06]  /*0d60*/  IMAD.WIDE.U32 R2, R7, 0x4, R2 ;  /* 0x0000000407027825 */ /* 0x001fcc00078e0002 */
[----:B------:R-:W2:Y:S01]  /*0d70*/  LDG.E R2, desc[UR10][R2.64] ;  /* 0x0000000a02027981 */ /* 0x000ea2000c1e1900 */
[----:B-1----:R-:W-:-:S06]  /*0d80*/  IMAD.WIDE.U32 R4, R15, 0x4, R4 ;  /* 0x000000040f047825 */ /* 0x002fcc00078e0004 */
[----:B------:R-:W3:Y:S01]  /*0d90*/  LDG.E R4, desc[UR10][R4.64] ;  /* 0x0000000a04047981 */ /* 0x000ee2000c1e1900 */
[----:B--2---:R-:W-:-:S05]  /*0da0*/  I2FP.F32.U32 R7, R2 ;  /* 0x0000000200077245 */ /* 0x004fca0000201000 */
[----:B---3--:R-:W-:-:S07]  /*0db0*/  FFMA R20, R7, R4, R20 ;  /* 0x0000000407147223 */ /* 0x008fce0000000014 */
.L_x_3:
[----:B------:R-:W-:Y:S05]  /*0dc0*/  BRA.U UP0, `(.L_x_6) ;  /* 0xfffffff500007547 */ /* 0x000fea000b83ffff */
.L_x_0:
[----:B------:R-:W0:Y:S01]  /*0dd0*/  LDC.64 R2, c[0x0][0x388] ;  /* 0x0000e200ff027b82 */ /* 0x000e220000000a00 */
[----:B------:R-:W-:Y:S01]  /*0de0*/  FSETP.GEU.AND P0, PT, R20, RZ, PT ;  /* 0x000000ff1400720b */ /* 0x000fe20003f0e000 */
[----:B------:R-:W-:-:S03]  /*0df0*/  IMAD R17, R17, UR7, R0 ;  /* 0x0000000711117c24 */ /* 0x000fc6000f8e0200 */
[----:B------:R-:W-:-:S04]  /*0e00*/  FSEL R20, R20, RZ, P0 ;  /* 0x000000ff14147208 */ /* 0x000fc80000000000 */
[----:B------:R-:W-:-:S04]  /*0e10*/  FMNMX.NAN R20, R20, 255, PT ;  /* 0x437f000014147809 */ /* 0x000fc80003820000 */
[----:B------:R-:W1:Y:S01]  /*0e20*/  F2I.U32.TRUNC.NTZ R5, R20 ;  /* 0x0000001400057305 */ /* 0x000e62000020f000 */
[----:B0-----:R-:W-:-:S05]  /*0e30*/  IMAD.WIDE R2, R17, 0x4, R2 ;  /* 0x0000000411027825 */ /* 0x001fca00078e0202 */
[----:B-1----:R-:W-:Y:S01]  /*0e40*/  STG.E desc[UR10][R2.64], R5 ;  /* 0x0000000502007986 */ /* 0x002fe2000c10190a */
[----:B------:R-:W-:Y:S05]  /*0e50*/  EXIT ;  /* 0x000000000000794d */ /* 0x000fea0003800000 */
.L_x_7:
[----:B------:R-:W-:-:S00]  /*0e60*/  BRA `(.L_x_7) ;  /* 0xfffffffc00fc7947 */ /* 0x000fc0000383ffff */
[----:B------:R-:W-:-:S00]  /*0e70*/  NOP ;  /* 0x0000000000007918 */ /* 0x000fc00000000000 */
        /* <DEDUP_REMOVED lines=8> */
.L_x_8:


//--------------------- .nv.shared.reserved.0     --------------------------
	.section	.nv.shared.reserved.0,"aw",@nobits
	.weak		__nv_reservedSMEM_offset_0_alias
	.size		__nv_reservedSMEM_offset_0_alias, 0, 64
	.other		__nv_reservedSMEM_offset_0_alias,@"STO_CUDA_RESERVED_SHARED STV_DEFAULT"
__nv_reservedSMEM_offset_0_alias:
	.zero		0
	.zero		64


//--------------------- .nv.constant0._Z20convolution2D_kernelPjS_iPfi --------------------------
	.section	.nv.constant0._Z20convolution2D_kernelPjS_iPfi,"a",@progbits
	.sectionflags	@""
	.align	4
.nv.constant0._Z20convolution2D_kernelPjS_iPfi:
	.zero		932


//--------------------- SYMBOLS --------------------------

	.type		.nv.reservedSmem.offset0,@object
	.size		.nv.reservedSmem.offset0,0x4
